//
// Generated by NVIDIA NVVM Compiler
//
// Compiler Build ID: CL-36424714
// Cuda compilation tools, release 13.0, V13.0.88
// Based on NVVM 20.0.0
//

.version 9.0
.target sm_100
.address_size 64

	// .globl	_Z10setup_axpyPfS_i

.visible .entry _Z10setup_axpyPfS_i(
	.param .u64 .ptr .align 1 _Z10setup_axpyPfS_i_param_0,
	.param .u64 .ptr .align 1 _Z10setup_axpyPfS_i_param_1,
	.param .u32 _Z10setup_axpyPfS_i_param_2
)
{
	.reg .pred 	%p<2>;
	.reg .b32 	%r<16>;
	.reg .b64 	%rd<8>;

	ld.param.u64 	%rd1, [_Z10setup_axpyPfS_i_param_0];
	ld.param.u64 	%rd2, [_Z10setup_axpyPfS_i_param_1];
	ld.param.u32 	%r4, [_Z10setup_axpyPfS_i_param_2];
	mov.u32 	%r5, %tid.x;
	mov.u32 	%r6, %ctaid.x;
	mov.u32 	%r7, %ntid.x;
	mad.lo.s32 	%r1, %r6, %r7, %r5;
	mov.u32 	%r8, %tid.y;
	mov.u32 	%r9, %ctaid.y;
	mov.u32 	%r10, %ntid.y;
	mad.lo.s32 	%r11, %r9, %r10, %r8;
	max.s32 	%r12, %r1, %r11;
	setp.ge.s32 	%p1, %r12, %r4;
	@%p1 bra 	$L__BB0_2;
	cvta.to.global.u64 	%rd3, %rd1;
	cvta.to.global.u64 	%rd4, %rd2;
	mad.lo.s32 	%r13, %r4, %r11, %r1;
	mul.wide.s32 	%rd5, %r13, 4;
	add.s64 	%rd6, %rd3, %rd5;
	mov.b32 	%r14, 1065353216;
	st.global.u32 	[%rd6], %r14;
	add.s64 	%rd7, %rd4, %rd5;
	mov.b32 	%r15, 1073741824;
	st.global.u32 	[%rd7], %r15;
$L__BB0_2:
	ret;

}
	// .globl	_Z4axpyPfS_if
.visible .entry _Z4axpyPfS_if(
	.param .u64 .ptr .align 1 _Z4axpyPfS_if_param_0,
	.param .u64 .ptr .align 1 _Z4axpyPfS_if_param_1,
	.param .u32 _Z4axpyPfS_if_param_2,
	.param .f32 _Z4axpyPfS_if_param_3
)
{
	.reg .pred 	%p<2>;
	.reg .b32 	%r<14>;
	.reg .b32 	%f<5>;
	.reg .b64 	%rd<8>;

	ld.param.u64 	%rd1, [_Z4axpyPfS_if_param_0];
	ld.param.u64 	%rd2, [_Z4axpyPfS_if_param_1];
	ld.param.u32 	%r4, [_Z4axpyPfS_if_param_2];
	ld.param.f32 	%f1, [_Z4axpyPfS_if_param_3];
	mov.u32 	%r5, %tid.x;
	mov.u32 	%r6, %ctaid.x;
	mov.u32 	%r7, %ntid.x;
	mad.lo.s32 	%r1, %r6, %r7, %r5;
	mov.u32 	%r8, %tid.y;
	mov.u32 	%r9, %ctaid.y;
	mov.u32 	%r10, %ntid.y;
	mad.lo.s32 	%r11, %r9, %r10, %r8;
	max.s32 	%r12, %r1, %r11;
	setp.ge.s32 	%p1, %r12, %r4;
	@%p1 bra 	$L__BB1_2;
	cvta.to.global.u64 	%rd3, %rd1;
	cvta.to.global.u64 	%rd4, %rd2;
	mad.lo.s32 	%r13, %r4, %r11, %r1;
	mul.wide.s32 	%rd5, %r13, 4;
	add.s64 	%rd6, %rd3, %rd5;
	ld.global.f32 	%f2, [%rd6];
	add.s64 	%rd7, %rd4, %rd5;
	ld.global.f32 	%f3, [%rd7];
	fma.rn.f32 	%f4, %f1, %f2, %f3;
	st.global.f32 	[%rd7], %f4;
$L__BB1_2:
	ret;

}


// ===== COMPILED SASS (sm_100) =====

	.target	sm_100

	.elftype	@"ET_EXEC"


//--------------------- .note.nv.tkinfo           --------------------------
	.section	.note.nv.tkinfo,"",@"SHT_NOTE"
	.sectionflags	@"SHF_NOTE_NV_TKINFO"
	.tkinfo
        /*0018*/ 	.word	0x00000002
        /*0030*/ 	.string	""
        /*0030*/ 	.string	"ptxas"
        /*0030*/ 	.string	"Cuda compilation tools, release 13.0, V13.0.88"
        /*0030*/ 	.string	"Build cuda_13.0.r13.0/compiler.36424714_0"
        /*0030*/ 	.string	"-arch sm_100 -m 64 "



//--------------------- .note.nv.cuinfo           --------------------------
	.section	.note.nv.cuinfo,"",@"SHT_NOTE"
	.sectionflags	@"SHF_NOTE_NV_CUINFO"
        /*0018*/ 	.short	0x0002
        /*001a*/ 	.short	0x0064
        /*001c*/ 	.short	0x0082
	.zero		2


//--------------------- .nv.info                  --------------------------
	.section	.nv.info,"",@"SHT_CUDA_INFO"
	.align	4


	//----- nvinfo : EIATTR_REGCOUNT
	.align		4
        /*0000*/ 	.byte	0x04, 0x2f
        /*0002*/ 	.short	(.L_1 - .L_0)
	.align		4
.L_0:
        /*0004*/ 	.word	index@(_Z10setup_axpyPfS_i)
        /*0008*/ 	.word	0x0000000c


	//----- nvinfo : EIATTR_FRAME_SIZE
	.align		4
.L_1:
        /*000c*/ 	.byte	0x04, 0x11
        /*000e*/ 	.short	(.L_3 - .L_2)
	.align		4
.L_2:
        /*0010*/ 	.word	index@(_Z10setup_axpyPfS_i)
        /*0014*/ 	.word	0x00000000


	//----- nvinfo : EIATTR_REGCOUNT
	.align		4
.L_3:
        /*0018*/ 	.byte	0x04, 0x2f
        /*001a*/ 	.short	(.L_5 - .L_4)
	.align		4
.L_4:
        /*001c*/ 	.word	index@(_Z4axpyPfS_if)
        /*0020*/ 	.word	0x0000000a


	//----- nvinfo : EIATTR_FRAME_SIZE
	.align		4
.L_5:
        /*0024*/ 	.byte	0x04, 0x11
        /*0026*/ 	.short	(.L_7 - .L_6)
	.align		4
.L_6:
        /*0028*/ 	.word	index@(_Z4axpyPfS_if)
        /*002c*/ 	.word	0x00000000


	//----- nvinfo : EIATTR_MIN_STACK_SIZE
	.align		4
.L_7:
        /*0030*/ 	.byte	0x04, 0x12
        /*0032*/ 	.short	(.L_9 - .L_8)
	.align		4
.L_8:
        /*0034*/ 	.word	index@(_Z4axpyPfS_if)
        /*0038*/ 	.word	0x00000000


	//----- nvinfo : EIATTR_MIN_STACK_SIZE
	.align		4
.L_9:
        /*003c*/ 	.byte	0x04, 0x12
        /*003e*/ 	.short	(.L_11 - .L_10)
	.align		4
.L_10:
        /*0040*/ 	.word	index@(_Z10setup_axpyPfS_i)
        /*0044*/ 	.word	0x00000000
.L_11:


//--------------------- .nv.compat                --------------------------
	.section	.nv.compat,"",@"SHT_CUDA_COMPAT_INFO"
	.align	4
        /*0000*/ 	.byte	0x02, 0x09, 0x00, 0x00, 0x02, 0x02, 0x01, 0x00, 0x02, 0x05, 0x05, 0x00, 0x03, 0x07, 0x01, 0x01
        /*0010*/ 	.byte	0x02, 0x03, 0x00, 0x00, 0x02, 0x06, 0x01, 0x00, 0x04, 0x0b, 0x08, 0x00, 0x09, 0x00, 0x00, 0x00
        /*0020*/ 	.byte	0x00, 0x00, 0x00, 0x00


//--------------------- .nv.info._Z4axpyPfS_if    --------------------------
	.section	.nv.info._Z4axpyPfS_if,"",@"SHT_CUDA_INFO"
	.sectionflags	@""
	.align	4


	//----- nvinfo : EIATTR_CUDA_API_VERSION
	.align		4
        /*0000*/ 	.byte	0x04, 0x37
        /*0002*/ 	.short	(.L_13 - .L_12)
.L_12:
        /*0004*/ 	.word	0x00000082


	//----- nvinfo : EIATTR_KPARAM_INFO
	.align		4
.L_13:
        /*0008*/ 	.byte	0x04, 0x17
        /*000a*/ 	.short	(.L_15 - .L_14)
.L_14:
        /*000c*/ 	.word	0x00000000
        /*0010*/ 	.short	0x0003
        /*0012*/ 	.short	0x0014
        /*0014*/ 	.byte	0x00, 0xf0, 0x11, 0x00


	//----- nvinfo : EIATTR_KPARAM_INFO
	.align		4
.L_15:
        /*0018*/ 	.byte	0x04, 0x17
        /*001a*/ 	.short	(.L_17 - .L_16)
.L_16:
        /*001c*/ 	.word	0x00000000
        /*0020*/ 	.short	0x0002
        /*0022*/ 	.short	0x0010
        /*0024*/ 	.byte	0x00, 0xf0, 0x11, 0x00


	//----- nvinfo : EIATTR_KPARAM_INFO
	.align		4
.L_17:
        /*0028*/ 	.byte	0x04, 0x17
        /*002a*/ 	.short	(.L_19 - .L_18)
.L_18:
        /*002c*/ 	.word	0x00000000
        /*0030*/ 	.short	0x0001
        /*0032*/ 	.short	0x0008
        /*0034*/ 	.byte	0x00, 0xf5, 0x21, 0x00


	//----- nvinfo : EIATTR_KPARAM_INFO
	.align		4
.L_19:
        /*0038*/ 	.byte	0x04, 0x17
        /*003a*/ 	.short	(.L_21 - .L_20)
.L_20:
        /*003c*/ 	.word	0x00000000
        /*0040*/ 	.short	0x0000
        /*0042*/ 	.short	0x0000
        /*0044*/ 	.byte	0x00, 0xf5, 0x21, 0x00


	//----- nvinfo : EIATTR_SPARSE_MMA_MASK
	.align		4
.L_21:
        /*0048*/ 	.byte	0x03, 0x50
        /*004a*/ 	.short	0x0000


	//----- nvinfo : EIATTR_MAXREG_COUNT
	.align		4
        /*004c*/ 	.byte	0x03, 0x1b
        /*004e*/ 	.short	0x00ff


	//----- nvinfo : EIATTR_MERCURY_ISA_VERSION
	.align		4
        /*0050*/ 	.byte	0x03, 0x5f
        /*0052*/ 	.short	0x0101


	//----- nvinfo : EIATTR_VRC_CTA_INIT_COUNT
	.align		4
        /*0054*/ 	.byte	0x02, 0x4a
	.zero		1
	.zero		1


	//----- nvinfo : EIATTR_EXIT_INSTR_OFFSETS
	.align		4
        /*0058*/ 	.byte	0x04, 0x1c
        /*005a*/ 	.short	(.L_23 - .L_22)


	//   ....[0]....
.L_22:
        /*005c*/ 	.word	0x000000c0


	//   ....[1]....
        /*0060*/ 	.word	0x00000180


	//----- nvinfo : EIATTR_CBANK_PARAM_SIZE
	.align		4
.L_23:
        /*0064*/ 	.byte	0x03, 0x19
        /*0066*/ 	.short	0x0018


	//----- nvinfo : EIATTR_PARAM_CBANK
	.align		4
        /*0068*/ 	.byte	0x04, 0x0a
        /*006a*/ 	.short	(.L_25 - .L_24)
	.align		4
.L_24:
        /*006c*/ 	.word	index@(.nv.constant0._Z4axpyPfS_if)
        /*0070*/ 	.short	0x0380
        /*0072*/ 	.short	0x0018


	//----- nvinfo : EIATTR_SW_WAR
	.align		4
.L_25:
        /*0074*/ 	.byte	0x04, 0x36
        /*0076*/ 	.short	(.L_27 - .L_26)
.L_26:
        /*0078*/ 	.word	0x00000008
.L_27:


//--------------------- .nv.info._Z10setup_axpyPfS_i --------------------------
	.section	.nv.info._Z10setup_axpyPfS_i,"",@"SHT_CUDA_INFO"
	.sectionflags	@""
	.align	4


	//----- nvinfo : EIATTR_CUDA_API_VERSION
	.align		4
        /*0000*/ 	.byte	0x04, 0x37
        /*0002*/ 	.short	(.L_29 - .L_28)
.L_28:
        /*0004*/ 	.word	0x00000082


	//----- nvinfo : EIATTR_KPARAM_INFO
	.align		4
.L_29:
        /*0008*/ 	.byte	0x04, 0x17
        /*000a*/ 	.short	(.L_31 - .L_30)
.L_30:
        /*000c*/ 	.word	0x00000000
        /*0010*/ 	.short	0x0002
        /*0012*/ 	.short	0x0010
        /*0014*/ 	.byte	0x00, 0xf0, 0x11, 0x00


	//----- nvinfo : EIATTR_KPARAM_INFO
	.align		4
.L_31:
        /*0018*/ 	.byte	0x04, 0x17
        /*001a*/ 	.short	(.L_33 - .L_32)
.L_32:
        /*001c*/ 	.word	0x00000000
        /*0020*/ 	.short	0x0001
        /*0022*/ 	.short	0x0008
        /*0024*/ 	.byte	0x00, 0xf5, 0x21, 0x00


	//----- nvinfo : EIATTR_KPARAM_INFO
	.align		4
.L_33:
        /*0028*/ 	.byte	0x04, 0x17
        /*002a*/ 	.short	(.L_35 - .L_34)
.L_34:
        /*002c*/ 	.word	0x00000000
        /*0030*/ 	.short	0x0000
        /*0032*/ 	.short	0x0000
        /*0034*/ 	.byte	0x00, 0xf5, 0x21, 0x00


	//----- nvinfo : EIATTR_SPARSE_MMA_MASK
	.align		4
.L_35:
        /*0038*/ 	.byte	0x03, 0x50
        /*003a*/ 	.short	0x0000


	//----- nvinfo : EIATTR_MAXREG_COUNT
	.align		4
        /*003c*/ 	.byte	0x03, 0x1b
        /*003e*/ 	.short	0x00ff


	//----- nvinfo : EIATTR_MERCURY_ISA_VERSION
	.align		4
        /*0040*/ 	.byte	0x03, 0x5f
        /*0042*/ 	.short	0x0101


	//----- nvinfo : EIATTR_VRC_CTA_INIT_COUNT
	.align		4
        /*0044*/ 	.byte	0x02, 0x4a
	.zero		1
	.zero		1


	//----- nvinfo : EIATTR_EXIT_INSTR_OFFSETS
	.align		4
        /*0048*/ 	.byte	0x04, 0x1c
        /*004a*/ 	.short	(.L_37 - .L_36)


	//   ....[0]....
.L_36:
        /*004c*/ 	.word	0x000000c0


	//   ....[1]....
        /*0050*/ 	.word	0x00000170


	//----- nvinfo : EIATTR_CBANK_PARAM_SIZE
	.align		4
.L_37:
        /*0054*/ 	.byte	0x03, 0x19
        /*0056*/ 	.short	0x0014


	//----- nvinfo : EIATTR_PARAM_CBANK
	.align		4
        /*0058*/ 	.byte	0x04, 0x0a
        /*005a*/ 	.short	(.L_39 - .L_38)
	.align		4
.L_38:
        /*005c*/ 	.word	index@(.nv.constant0._Z10setup_axpyPfS_i)
        /*0060*/ 	.short	0x0380
        /*0062*/ 	.short	0x0014


	//----- nvinfo : EIATTR_SW_WAR
	.align		4
.L_39:
        /*0064*/ 	.byte	0x04, 0x36
        /*0066*/ 	.short	(.L_41 - .L_40)
.L_40:
        /*0068*/ 	.word	0x00000008
.L_41:


//--------------------- .nv.callgraph             --------------------------
	.section	.nv.callgraph,"",@"SHT_CUDA_CALLGRAPH"
	.align	4
	.sectionentsize	8
	.align		4
        /*0000*/ 	.word	0x00000000
	.align		4
        /*0004*/ 	.word	0xffffffff
	.align		4
        /*0008*/ 	.word	0x00000000
	.align		4
        /*000c*/ 	.word	0xfffffffe
	.align		4
        /*0010*/ 	.word	0x00000000
	.align		4
        /*0014*/ 	.word	0xfffffffd
	.align		4
        /*0018*/ 	.word	0x00000000
	.align		4
        /*001c*/ 	.word	0xfffffffc


//--------------------- .text._Z4axpyPfS_if       --------------------------
	.section	.text._Z4axpyPfS_if,"ax",@progbits
	.align	128
        .global         _Z4axpyPfS_if
        .type           _Z4axpyPfS_if,@function
        .size           _Z4axpyPfS_if,(.L_x_2 - _Z4axpyPfS_if)
        .other          _Z4axpyPfS_if,@"STO_CUDA_ENTRY STV_DEFAULT"
_Z4axpyPfS_if:
.text._Z4axpyPfS_if:
[----:B------:R-:W-:Y:S01]  /*0000*/  LDC R1, c[0x0][0x37c] ;  /* 0x0000df00ff017b82 */ /* 0x000fe20000000800 */
[----:B------:R-:W0:Y:S07]  /*0010*/  S2R R0, SR_TID.X ;  /* 0x0000000000007919 */ /* 0x000e2e0000002100 */
[----:B------:R-:W0:Y:S01]  /*0020*/  LDC R3, c[0x0][0x360] ;  /* 0x0000d800ff037b82 */ /* 0x000e220000000800 */
[----:B------:R-:W1:Y:S01]  /*0030*/  LDCU UR6, c[0x0][0x390] ;  /* 0x00007200ff0677ac */ /* 0x000e620008000800 */
[----:B------:R-:W2:Y:S06]  /*0040*/  S2R R7, SR_TID.Y ;  /* 0x0000000000077919 */ /* 0x000eac0000002200 */
[----:B------:R-:W0:Y:S08]  /*0050*/  S2UR UR4, SR_CTAID.X ;  /* 0x00000000000479c3 */ /* 0x000e300000002500 */
[----:B------:R-:W2:Y:S08]  /*0060*/  S2UR UR5, SR_CTAID.Y ;  /* 0x00000000000579c3 */ /* 0x000eb00000002600 */
[----:B------:R-:W2:Y:S01]  /*0070*/  LDC R2, c[0x0][0x364] ;  /* 0x0000d900ff027b82 */ /* 0x000ea20000000800 */
[----:B0-----:R-:W-:-:S02]  /*0080*/  IMAD R0, R3, UR4, R0 ;  /* 0x0000000403007c24 */ /* 0x001fc4000f8e0200 */
[----:B--2---:R-:W-:-:S05]  /*0090*/  IMAD R7, R2, UR5, R7 ;  /* 0x0000000502077c24 */ /* 0x004fca000f8e0207 */
[----:B------:R-:W-:-:S04]  /*00a0*/  VIMNMX R2, PT, PT, R0, R7, !PT ;  /* 0x0000000700027248 */ /* 0x000fc80007fe0100 */
[----:B-1----:R-:W-:-:S13]  /*00b0*/  ISETP.GE.AND P0, PT, R2, UR6, PT ;  /* 0x0000000602007c0c */ /* 0x002fda000bf06270 */
[----:B------:R-:W-:Y:S05]  /*00c0*/  @P0 EXIT ;  /* 0x000000000000094d */ /* 0x000fea0003800000 */
[----:B------:R-:W0:Y:S01]  /*00d0*/  LDC.64 R2, c[0x0][0x380] ;  /* 0x0000e000ff027b82 */ /* 0x000e220000000a00 */
[----:B------:R-:W1:Y:S01]  /*00e0*/  LDCU.64 UR4, c[0x0][0x358] ;  /* 0x00006b00ff0477ac */ /* 0x000e620008000a00 */
[----:B------:R-:W-:Y:S01]  /*00f0*/  IMAD R7, R7, UR6, R0 ;  /* 0x0000000607077c24 */ /* 0x000fe2000f8e0200 */
[----:B------:R-:W2:Y:S05]  /*0100*/  LDCU UR7, c[0x0][0x394] ;  /* 0x00007280ff0777ac */ /* 0x000eaa0008000800 */
[----:B------:R-:W3:Y:S01]  /*0110*/  LDC.64 R4, c[0x0][0x388] ;  /* 0x0000e200ff047b82 */ /* 0x000ee20000000a00 */
[----:B0-----:R-:W-:-:S06]  /*0120*/  IMAD.WIDE R2, R7, 0x4, R2 ;  /* 0x0000000407027825 */ /* 0x001fcc00078e0202 */
[----:B-1----:R-:W2:Y:S01]  /*0130*/  LDG.E R2, desc[UR4][R2.64] ;  /* 0x0000000402027981 */ /* 0x002ea2000c1e1900 */
[----:B---3--:R-:W-:-:S05]  /*0140*/  IMAD.WIDE R4, R7, 0x4, R4 ;  /* 0x0000000407047825 */ /* 0x008fca00078e0204 */
[----:B------:R-:W2:Y:S02]  /*0150*/  LDG.E R7, desc[UR4][R4.64] ;  /* 0x0000000404077981 */ /* 0x000ea4000c1e1900 */
[----:B--2---:R-:W-:-:S05]  /*0160*/  FFMA R7, R2, UR7, R7 ;  /* 0x0000000702077c23 */ /* 0x004fca0008000007 */
[----:B------:R-:W-:Y:S01]  /*0170*/  STG.E desc[UR4][R4.64], R7 ;  /* 0x0000000704007986 */ /* 0x000fe2000c101904 */
[----:B------:R-:W-:Y:S05]  /*0180*/  EXIT ;  /* 0x000000000000794d */ /* 0x000fea0003800000 */
.L_x_0:
[----:B------:R-:W-:-:S00]  /*0190*/  BRA `(.L_x_0) ;  /* 0xfffffffc00fc7947 */ /* 0x000fc0000383ffff */
[----:B------:R-:W-:-:S00]  /*01a0*/  NOP ;  /* 0x0000000000007918 */ /* 0x000fc00000000000 */
        /* <DEDUP_REMOVED lines=13> */
.L_x_2:


//--------------------- .text._Z10setup_axpyPfS_i --------------------------
	.section	.text._Z10setup_axpyPfS_i,"ax",@progbits
	.align	128
        .global         _Z10setup_axpyPfS_i
        .type           _Z10setup_axpyPfS_i,@function
        .size           _Z10setup_axpyPfS_i,(.L_x_3 - _Z10setup_axpyPfS_i)
        .other          _Z10setup_axpyPfS_i,@"STO_CUDA_ENTRY STV_DEFAULT"
_Z10setup_axpyPfS_i:
.text._Z10setup_axpyPfS_i:
        /* <DEDUP_REMOVED lines=16> */
[----:B------:R-:W-:-:S05]  /*0100*/  MOV R9, 0x40000000 ;  /* 0x4000000000097802 */ /* 0x000fca0000000f00 */
[----:B------:R-:W2:Y:S01]  /*0110*/  LDC.64 R4, c[0x0][0x388] ;  /* 0x0000e200ff047b82 */ /* 0x000ea20000000a00 */
[----:B0-----:R-:W-:-:S04]  /*0120*/  IMAD.WIDE R2, R7, 0x4, R2 ;  /* 0x0000000407027825 */ /* 0x001fc800078e0202 */
[----:B--2---:R-:W-:-:S04]  /*0130*/  IMAD.WIDE R4, R7, 0x4, R4 ;  /* 0x0000000407047825 */ /* 0x004fc800078e0204 */
[----:B------:R-:W-:-:S05]  /*0140*/  HFMA2 R7, -RZ, RZ, 1.875, 0 ;  /* 0x3f800000ff077431 */ /* 0x000fca00000001ff */
[----:B-1----:R-:W-:Y:S04]  /*0150*/  STG.E desc[UR4][R2.64], R7 ;  /* 0x0000000702007986 */ /* 0x002fe8000c101904 */
[----:B------:R-:W-:Y:S01]  /*0160*/  STG.E desc[UR4][R4.64], R9 ;  /* 0x0000000904007986 */ /* 0x000fe2000c101904 */
[----:B------:R-:W-:Y:S05]  /*0170*/  EXIT ;  /* 0x000000000000794d */ /* 0x000fea0003800000 */
.L_x_1:
        /* <DEDUP_REMOVED lines=16> */
.L_x_3:


//--------------------- .nv.shared.reserved.0     --------------------------
	.section	.nv.shared.reserved.0,"aw",@nobits
	.weak		__nv_reservedSMEM_offset_0_alias
	.size		__nv_reservedSMEM_offset_0_alias, 0, 64
	.other		__nv_reservedSMEM_offset_0_alias,@"STO_CUDA_RESERVED_SHARED STV_DEFAULT"
__nv_reservedSMEM_offset_0_alias:
	.zero		0
	.zero		64


//--------------------- .nv.constant0._Z4axpyPfS_if --------------------------
	.section	.nv.constant0._Z4axpyPfS_if,"a",@progbits
	.sectionflags	@""
	.align	4
.nv.constant0._Z4axpyPfS_if:
	.zero		920


//--------------------- .nv.constant0._Z10setup_axpyPfS_i --------------------------
	.section	.nv.constant0._Z10setup_axpyPfS_i,"a",@progbits
	.sectionflags	@""
	.align	4
.nv.constant0._Z10setup_axpyPfS_i:
	.zero		916


//--------------------- SYMBOLS --------------------------

	.type		.nv.reservedSmem.offset0,@object
	.size		.nv.reservedSmem.offset0,0x4
